	.headerflags	@"EF_CUDA_TEXMODE_UNIFIED EF_CUDA_64BIT_ADDRESS EF_CUDA_ACCELERATORS EF_CUDA_SM90 EF_CUDA_VIRTUAL_SM(EF_CUDA_SM90)"
	.elftype	@"ET_EXEC"


//--------------------- .nv.info                  --------------------------
	.section	.nv.info,"",@"SHT_CUDA_INFO"
	.align	4


	//----- nvinfo : EIATTR_REGCOUNT
	.align		4
        /*0000*/ 	.byte	0x04, 0x2f
        /*0002*/ 	.short	(.L_1 - .L_0)
	.align		4
.L_0:
        /*0004*/ 	.word	index@(triton_poi_fused__to_copy_arange_clamp_mul_sub_9)
        /*0008*/ 	.word	0x0000000a


	//----- nvinfo : EIATTR_MIN_STACK_SIZE
	.align		4
.L_1:
        /*000c*/ 	.byte	0x04, 0x12
        /*000e*/ 	.short	(.L_3 - .L_2)
	.align		4
.L_2:
        /*0010*/ 	.word	index@(triton_poi_fused__to_copy_arange_clamp_mul_sub_9)
        /*0014*/ 	.word	0x00000000


	//----- nvinfo : EIATTR_FRAME_SIZE
	.align		4
.L_3:
        /*0018*/ 	.byte	0x04, 0x11
        /*001a*/ 	.short	(.L_5 - .L_4)
	.align		4
.L_4:
        /*001c*/ 	.word	index@(triton_poi_fused__to_copy_arange_clamp_mul_sub_9)
        /*0020*/ 	.word	0x00000000


	//----- nvinfo : EIATTR_MIN_STACK_SIZE
	.align		4
.L_5:
        /*0024*/ 	.byte	0x04, 0x12
        /*0026*/ 	.short	(.L_7 - .L_6)
	.align		4
.L_6:
        /*0028*/ 	.word	index@(triton_poi_fused__to_copy_arange_clamp_mul_sub_9)
        /*002c*/ 	.word	0x00000000
.L_7:


//--------------------- .nv.info.triton_poi_fused__to_copy_arange_clamp_mul_sub_9 --------------------------
	.section	.nv.info.triton_poi_fused__to_copy_arange_clamp_mul_sub_9,"",@"SHT_CUDA_INFO"
	.sectionflags	@""
	.align	4


	//----- nvinfo : EIATTR_CUDA_API_VERSION
	.align		4
        /*0000*/ 	.byte	0x04, 0x37
        /*0002*/ 	.short	(.L_9 - .L_8)
.L_8:
        /*0004*/ 	.word	0x0000007c


	//----- nvinfo : EIATTR_KPARAM_INFO
	.align		4
.L_9:
        /*0008*/ 	.byte	0x04, 0x17
        /*000a*/ 	.short	(.L_11 - .L_10)
.L_10:
        /*000c*/ 	.word	0x00000000
        /*0010*/ 	.short	0x0001
        /*0012*/ 	.short	0x0008
        /*0014*/ 	.byte	0x00, 0xf0, 0x11, 0x00


	//----- nvinfo : EIATTR_KPARAM_INFO
	.align		4
.L_11:
        /*0018*/ 	.byte	0x04, 0x17
        /*001a*/ 	.short	(.L_13 - .L_12)
.L_12:
        /*001c*/ 	.word	0x00000000
        /*0020*/ 	.short	0x0000
        /*0022*/ 	.short	0x0000
        /*0024*/ 	.byte	0x00, 0xf4, 0x21, 0x00


	//----- nvinfo : EIATTR_SPARSE_MMA_MASK
	.align		4
.L_13:
        /*0028*/ 	.byte	0x03, 0x50
        /*002a*/ 	.short	0x0000


	//----- nvinfo : EIATTR_MAXREG_COUNT
	.align		4
        /*002c*/ 	.byte	0x03, 0x1b
        /*002e*/ 	.short	0x00ff


	//----- nvinfo : EIATTR_EXIT_INSTR_OFFSETS
	.align		4
        /*0030*/ 	.byte	0x04, 0x1c
        /*0032*/ 	.short	(.L_15 - .L_14)


	//   ....[0]....
.L_14:
        /*0034*/ 	.word	0x000000f0


	//   ....[1]....
        /*0038*/ 	.word	0x00000120


	//----- nvinfo : EIATTR_REQNTID
	.align		4
.L_15:
        /*003c*/ 	.byte	0x04, 0x10
        /*003e*/ 	.short	(.L_17 - .L_16)
.L_16:
        /*0040*/ 	.word	0x00000020
        /*0044*/ 	.word	0x00000001
        /*0048*/ 	.word	0x00000001


	//----- nvinfo : EIATTR_CBANK_PARAM_SIZE
	.align		4
.L_17:
        /*004c*/ 	.byte	0x03, 0x19
        /*004e*/ 	.short	0x000c


	//----- nvinfo : EIATTR_PARAM_CBANK
	.align		4
        /*0050*/ 	.byte	0x04, 0x0a
        /*0052*/ 	.short	(.L_19 - .L_18)
	.align		4
.L_18:
        /*0054*/ 	.word	index@(.nv.constant0.triton_poi_fused__to_copy_arange_clamp_mul_sub_9)
        /*0058*/ 	.short	0x0210
        /*005a*/ 	.short	0x000c


	//----- nvinfo : EIATTR_SW_WAR
	.align		4
.L_19:
        /*005c*/ 	.byte	0x04, 0x36
        /*005e*/ 	.short	(.L_21 - .L_20)
.L_20:
        /*0060*/ 	.word	0x00000008
.L_21:


//--------------------- .nv.callgraph             --------------------------
	.section	.nv.callgraph,"",@"SHT_CUDA_CALLGRAPH"
	.align	4
	.sectionentsize	8
	.align		4
        /*0000*/ 	.word	0x00000000
	.align		4
        /*0004*/ 	.word	0xffffffff
	.align		4
        /*0008*/ 	.word	0x00000000
	.align		4
        /*000c*/ 	.word	0xfffffffe
	.align		4
        /*0010*/ 	.word	0x00000000
	.align		4
        /*0014*/ 	.word	0xfffffffd
	.align		4
        /*0018*/ 	.word	0x00000000
	.align		4
        /*001c*/ 	.word	0xfffffffc


//--------------------- .text.triton_poi_fused__to_copy_arange_clamp_mul_sub_9 --------------------------
	.section	.text.triton_poi_fused__to_copy_arange_clamp_mul_sub_9,"ax",@progbits
	.align	128
        .global         triton_poi_fused__to_copy_arange_clamp_mul_sub_9
        .type           triton_poi_fused__to_copy_arange_clamp_mul_sub_9,@function
        .size           triton_poi_fused__to_copy_arange_clamp_mul_sub_9,(.L_x_1 - triton_poi_fused__to_copy_arange_clamp_mul_sub_9)
        .other          triton_poi_fused__to_copy_arange_clamp_mul_sub_9,@"STO_CUDA_ENTRY STV_DEFAULT"
triton_poi_fused__to_copy_arange_clamp_mul_sub_9:
.text.triton_poi_fused__to_copy_arange_clamp_mul_sub_9:
[----:B------:R-:W0:Y:S02]  /*0000*/  LDC R1, c[0x0][0x28] ;  /* 0x00000a00ff017b82 */ /* 0x000e240000000800 */
[----:B------:R-:W1:Y:S01]  /*0010*/  S2R R6, SR_TID.X ;  /* 0x0000000000067919 */ /* 0x000e620000002100 */
[----:B------:R-:W2:Y:S01]  /*0020*/  LDC.64 R2, c[0x0][0x210] ;  /* 0x00008400ff027b82 */ /* 0x000ea20000000a00 */
[----:B------:R-:W3:Y:S01]  /*0030*/  S2R R5, SR_CTAID.X ;  /* 0x0000000000057919 */ /* 0x000ee20000002500 */
[C---:B-1----:R-:W-:Y:S02]  /*0040*/  LOP3.LUT R0, R6.reuse, 0xf, RZ, 0xc0, !PT ;  /* 0x0000000f06007812 */ /* 0x042fe400078ec0ff */
[----:B------:R-:W-:-:S03]  /*0050*/  LOP3.LUT P0, RZ, R6, 0x10, RZ, 0xc0, !PT ;  /* 0x0000001006ff7812 */ /* 0x000fc6000780c0ff */
[----:B---3--:R-:W-:-:S04]  /*0060*/  IMAD R5, R5, 0x10, R0 ;  /* 0x0000001005057824 */ /* 0x008fc800078e0200 */
[C---:B--2---:R-:W-:Y:S01]  /*0070*/  IMAD.WIDE R2, R5.reuse, 0x4, R2 ;  /* 0x0000000405027825 */ /* 0x044fe200078e0202 */
[----:B------:R-:W-:Y:S02]  /*0080*/  I2FP.F32.S32 R0, R5 ;  /* 0x0000000500007245 */ /* 0x000fe40000201400 */
[----:B------:R-:W-:-:S03]  /*0090*/  ISETP.LT.AND P0, PT, R5, 0x10, !P0 ;  /* 0x000000100500780c */ /* 0x000fc60004701270 */
[----:B------:R-:W-:-:S05]  /*00a0*/  FMUL R0, R0, 0.20000000298023223877 ;  /* 0x3e4ccccd00007820 */ /* 0x000fca0000400000 */
[----:B------:R-:W-:-:S04]  /*00b0*/  FMNMX R0, RZ, R0, !PT ;  /* 0x00000000ff007209 */ /* 0x000fc80007800000 */
[----:B------:R-:W1:Y:S02]  /*00c0*/  F2I.TRUNC.NTZ R4, R0 ;  /* 0x0000000000047305 */ /* 0x000e64000020f100 */
[----:B-1----:R-:W-:-:S05]  /*00d0*/  I2FP.F32.S32 R7, R4 ;  /* 0x0000000400077245 */ /* 0x002fca0000201400 */
[----:B------:R-:W-:Y:S01]  /*00e0*/  FADD.SAT R7, R0, -R7 ;  /* 0x8000000700077221 */ /* 0x000fe20000002000 */
[----:B------:R-:W-:Y:S06]  /*00f0*/  @!P0 EXIT ;  /* 0x000000000000894d */ /* 0x000fec0003800000 */
[----:B------:R-:W-:Y:S02]  /*0100*/  ULDC.64 UR4, c[0x0][0x208] ;  /* 0x0000820000047ab9 */ /* 0x000fe40000000a00 */
[----:B------:R-:W-:Y:S01]  /*0110*/  STG.E desc[UR4][R2.64], R7 ;  /* 0x0000000702007986 */ /* 0x000fe2000c101904 */
[----:B------:R-:W-:Y:S05]  /*0120*/  EXIT ;  /* 0x000000000000794d */ /* 0x000fea0003800000 */
.L_x_0:
[----:B------:R-:W-:-:S00]  /*0130*/  BRA `(.L_x_0) ;  /* 0xfffffffc00fc7947 */ /* 0x000fc0000383ffff */
[----:B------:R-:W-:-:S00]  /*0140*/  NOP ;  /* 0x0000000000007918 */ /* 0x000fc00000000000 */
        /* <DEDUP_REMOVED lines=11> */
.L_x_1:


//--------------------- .nv.constant0.triton_poi_fused__to_copy_arange_clamp_mul_sub_9 --------------------------
	.section	.nv.constant0.triton_poi_fused__to_copy_arange_clamp_mul_sub_9,"a",@progbits
	.sectionflags	@""
	.align	4
.nv.constant0.triton_poi_fused__to_copy_arange_clamp_mul_sub_9:
	.zero		540
